//
// Generated by NVIDIA NVVM Compiler
//
// Compiler Build ID: CL-36424714
// Cuda compilation tools, release 13.0, V13.0.88
// Based on NVVM 20.0.0
//

.version 9.0
.target sm_100
.address_size 64

	// .globl	_Z13shuffleKernelPiS_i

.visible .entry _Z13shuffleKernelPiS_i(
	.param .u64 .ptr .align 1 _Z13shuffleKernelPiS_i_param_0,
	.param .u64 .ptr .align 1 _Z13shuffleKernelPiS_i_param_1,
	.param .u32 _Z13shuffleKernelPiS_i_param_2
)
{
	.reg .pred 	%p<4>;
	.reg .b32 	%r<21>;
	.reg .b64 	%rd<13>;

	ld.param.u64 	%rd3, [_Z13shuffleKernelPiS_i_param_0];
	ld.param.u64 	%rd4, [_Z13shuffleKernelPiS_i_param_1];
	ld.param.u32 	%r20, [_Z13shuffleKernelPiS_i_param_2];
	mov.u32 	%r9, %tid.x;
	mov.u32 	%r10, %ntid.x;
	mov.u32 	%r11, %ctaid.x;
	mad.lo.s32 	%r1, %r10, %r11, %r9;
	setp.ge.s32 	%p1, %r1, %r20;
	@%p1 bra 	$L__BB0_6;
	setp.lt.s32 	%p2, %r20, 2;
	mov.b64 	%rd12, 0;
	@%p2 bra 	$L__BB0_5;
	mov.b32 	%r19, 0;
	mov.u32 	%r18, %r1;
$L__BB0_3:
	shr.u32 	%r5, %r20, 1;
	shr.u32 	%r13, %r18, 31;
	add.s32 	%r14, %r18, %r13;
	and.b32  	%r15, %r14, -2;
	sub.s32 	%r16, %r18, %r15;
	mad.lo.s32 	%r19, %r16, %r5, %r19;
	shr.s32 	%r18, %r14, 1;
	setp.gt.u32 	%p3, %r20, 3;
	mov.u32 	%r20, %r5;
	@%p3 bra 	$L__BB0_3;
	cvt.s64.s32 	%rd12, %r19;
$L__BB0_5:
	cvta.to.global.u64 	%rd6, %rd3;
	mul.wide.s32 	%rd7, %r1, 4;
	add.s64 	%rd8, %rd6, %rd7;
	ld.global.u32 	%r17, [%rd8];
	cvta.to.global.u64 	%rd9, %rd4;
	shl.b64 	%rd10, %rd12, 2;
	add.s64 	%rd11, %rd9, %rd10;
	st.global.u32 	[%rd11], %r17;
$L__BB0_6:
	ret;

}


// ===== COMPILED SASS (sm_100) =====

	.target	sm_100

	.elftype	@"ET_EXEC"


//--------------------- .note.nv.tkinfo           --------------------------
	.section	.note.nv.tkinfo,"",@"SHT_NOTE"
	.sectionflags	@"SHF_NOTE_NV_TKINFO"
	.tkinfo
        /*0018*/ 	.word	0x00000002
        /*0030*/ 	.string	""
        /*0030*/ 	.string	"ptxas"
        /*0030*/ 	.string	"Cuda compilation tools, release 13.0, V13.0.88"
        /*0030*/ 	.string	"Build cuda_13.0.r13.0/compiler.36424714_0"
        /*0030*/ 	.string	"-arch sm_100 -m 64 "



//--------------------- .note.nv.cuinfo           --------------------------
	.section	.note.nv.cuinfo,"",@"SHT_NOTE"
	.sectionflags	@"SHF_NOTE_NV_CUINFO"
        /*0018*/ 	.short	0x0002
        /*001a*/ 	.short	0x0064
        /*001c*/ 	.short	0x0082
	.zero		2


//--------------------- .nv.info                  --------------------------
	.section	.nv.info,"",@"SHT_CUDA_INFO"
	.align	4


	//----- nvinfo : EIATTR_REGCOUNT
	.align		4
        /*0000*/ 	.byte	0x04, 0x2f
        /*0002*/ 	.short	(.L_1 - .L_0)
	.align		4
.L_0:
        /*0004*/ 	.word	index@(_Z13shuffleKernelPiS_i)
        /*0008*/ 	.word	0x0000000a


	//----- nvinfo : EIATTR_FRAME_SIZE
	.align		4
.L_1:
        /*000c*/ 	.byte	0x04, 0x11
        /*000e*/ 	.short	(.L_3 - .L_2)
	.align		4
.L_2:
        /*0010*/ 	.word	index@(_Z13shuffleKernelPiS_i)
        /*0014*/ 	.word	0x00000000


	//----- nvinfo : EIATTR_MIN_STACK_SIZE
	.align		4
.L_3:
        /*0018*/ 	.byte	0x04, 0x12
        /*001a*/ 	.short	(.L_5 - .L_4)
	.align		4
.L_4:
        /*001c*/ 	.word	index@(_Z13shuffleKernelPiS_i)
        /*0020*/ 	.word	0x00000000
.L_5:


//--------------------- .nv.compat                --------------------------
	.section	.nv.compat,"",@"SHT_CUDA_COMPAT_INFO"
	.align	4
        /*0000*/ 	.byte	0x02, 0x09, 0x00, 0x00, 0x02, 0x02, 0x01, 0x00, 0x02, 0x05, 0x05, 0x00, 0x03, 0x07, 0x01, 0x01
        /*0010*/ 	.byte	0x02, 0x03, 0x00, 0x00, 0x02, 0x06, 0x01, 0x00, 0x04, 0x0b, 0x08, 0x00, 0x09, 0x00, 0x00, 0x00
        /*0020*/ 	.byte	0x00, 0x00, 0x00, 0x00


//--------------------- .nv.info._Z13shuffleKernelPiS_i --------------------------
	.section	.nv.info._Z13shuffleKernelPiS_i,"",@"SHT_CUDA_INFO"
	.sectionflags	@""
	.align	4


	//----- nvinfo : EIATTR_CUDA_API_VERSION
	.align		4
        /*0000*/ 	.byte	0x04, 0x37
        /*0002*/ 	.short	(.L_7 - .L_6)
.L_6:
        /*0004*/ 	.word	0x00000082


	//----- nvinfo : EIATTR_KPARAM_INFO
	.align		4
.L_7:
        /*0008*/ 	.byte	0x04, 0x17
        /*000a*/ 	.short	(.L_9 - .L_8)
.L_8:
        /*000c*/ 	.word	0x00000000
        /*0010*/ 	.short	0x0002
        /*0012*/ 	.short	0x0010
        /*0014*/ 	.byte	0x00, 0xf0, 0x11, 0x00


	//----- nvinfo : EIATTR_KPARAM_INFO
	.align		4
.L_9:
        /*0018*/ 	.byte	0x04, 0x17
        /*001a*/ 	.short	(.L_11 - .L_10)
.L_10:
        /*001c*/ 	.word	0x00000000
        /*0020*/ 	.short	0x0001
        /*0022*/ 	.short	0x0008
        /*0024*/ 	.byte	0x00, 0xf5, 0x21, 0x00


	//----- nvinfo : EIATTR_KPARAM_INFO
	.align		4
.L_11:
        /*0028*/ 	.byte	0x04, 0x17
        /*002a*/ 	.short	(.L_13 - .L_12)
.L_12:
        /*002c*/ 	.word	0x00000000
        /*0030*/ 	.short	0x0000
        /*0032*/ 	.short	0x0000
        /*0034*/ 	.byte	0x00, 0xf5, 0x21, 0x00


	//----- nvinfo : EIATTR_SPARSE_MMA_MASK
	.align		4
.L_13:
        /*0038*/ 	.byte	0x03, 0x50
        /*003a*/ 	.short	0x0000


	//----- nvinfo : EIATTR_MAXREG_COUNT
	.align		4
        /*003c*/ 	.byte	0x03, 0x1b
        /*003e*/ 	.short	0x00ff


	//----- nvinfo : EIATTR_MERCURY_ISA_VERSION
	.align		4
        /*0040*/ 	.byte	0x03, 0x5f
        /*0042*/ 	.short	0x0101


	//----- nvinfo : EIATTR_VRC_CTA_INIT_COUNT
	.align		4
        /*0044*/ 	.byte	0x02, 0x4a
	.zero		1
	.zero		1


	//----- nvinfo : EIATTR_EXIT_INSTR_OFFSETS
	.align		4
        /*0048*/ 	.byte	0x04, 0x1c
        /*004a*/ 	.short	(.L_15 - .L_14)


	//   ....[0]....
.L_14:
        /*004c*/ 	.word	0x00000080


	//   ....[1]....
        /*0050*/ 	.word	0x00000200


	//----- nvinfo : EIATTR_CBANK_PARAM_SIZE
	.align		4
.L_15:
        /*0054*/ 	.byte	0x03, 0x19
        /*0056*/ 	.short	0x0014


	//----- nvinfo : EIATTR_PARAM_CBANK
	.align		4
        /*0058*/ 	.byte	0x04, 0x0a
        /*005a*/ 	.short	(.L_17 - .L_16)
	.align		4
.L_16:
        /*005c*/ 	.word	index@(.nv.constant0._Z13shuffleKernelPiS_i)
        /*0060*/ 	.short	0x0380
        /*0062*/ 	.short	0x0014


	//----- nvinfo : EIATTR_SW_WAR
	.align		4
.L_17:
        /*0064*/ 	.byte	0x04, 0x36
        /*0066*/ 	.short	(.L_19 - .L_18)
.L_18:
        /*0068*/ 	.word	0x00000008
.L_19:


//--------------------- .nv.callgraph             --------------------------
	.section	.nv.callgraph,"",@"SHT_CUDA_CALLGRAPH"
	.align	4
	.sectionentsize	8
	.align		4
        /*0000*/ 	.word	0x00000000
	.align		4
        /*0004*/ 	.word	0xffffffff
	.align		4
        /*0008*/ 	.word	0x00000000
	.align		4
        /*000c*/ 	.word	0xfffffffe
	.align		4
        /*0010*/ 	.word	0x00000000
	.align		4
        /*0014*/ 	.word	0xfffffffd
	.align		4
        /*0018*/ 	.word	0x00000000
	.align		4
        /*001c*/ 	.word	0xfffffffc


//--------------------- .text._Z13shuffleKernelPiS_i --------------------------
	.section	.text._Z13shuffleKernelPiS_i,"ax",@progbits
	.align	128
        .global         _Z13shuffleKernelPiS_i
        .type           _Z13shuffleKernelPiS_i,@function
        .size           _Z13shuffleKernelPiS_i,(.L_x_3 - _Z13shuffleKernelPiS_i)
        .other          _Z13shuffleKernelPiS_i,@"STO_CUDA_ENTRY STV_DEFAULT"
_Z13shuffleKernelPiS_i:
.text._Z13shuffleKernelPiS_i:
[----:B------:R-:W-:Y:S01]  /*0000*/  LDC R1, c[0x0][0x37c] ;  /* 0x0000df00ff017b82 */ /* 0x000fe20000000800 */
[----:B------:R-:W0:Y:S01]  /*0010*/  S2R R7, SR_TID.X ;  /* 0x0000000000077919 */ /* 0x000e220000002100 */
[----:B------:R-:W0:Y:S01]  /*0020*/  LDCU UR4, c[0x0][0x360] ;  /* 0x00006c00ff0477ac */ /* 0x000e220008000800 */
[----:B------:R-:W0:Y:S01]  /*0030*/  S2R R0, SR_CTAID.X ;  /* 0x0000000000007919 */ /* 0x000e220000002500 */
[----:B------:R-:W1:Y:S01]  /*0040*/  LDCU UR5, c[0x0][0x390] ;  /* 0x00007200ff0577ac */ /* 0x000e620008000800 */
[----:B0-----:R-:W-:Y:S01]  /*0050*/  IMAD R7, R0, UR4, R7 ;  /* 0x0000000400077c24 */ /* 0x001fe2000f8e0207 */
[----:B------:R-:W0:Y:S04]  /*0060*/  LDCU UR4, c[0x0][0x390] ;  /* 0x00007200ff0477ac */ /* 0x000e280008000800 */
[----:B-1----:R-:W-:-:S13]  /*0070*/  ISETP.GE.AND P0, PT, R7, UR5, PT ;  /* 0x0000000507007c0c */ /* 0x002fda000bf06270 */
[----:B0-----:R-:W-:Y:S05]  /*0080*/  @P0 EXIT ;  /* 0x000000000000094d */ /* 0x001fea0003800000 */
[----:B------:R-:W-:Y:S01]  /*0090*/  UISETP.GE.AND UP0, UPT, UR5, 0x2, UPT ;  /* 0x000000020500788c */ /* 0x000fe2000bf06270 */
[----:B------:R-:W-:Y:S01]  /*00a0*/  CS2R R2, SRZ ;  /* 0x0000000000027805 */ /* 0x000fe2000001ff00 */
[----:B------:R-:W0:Y:S07]  /*00b0*/  LDCU.64 UR6, c[0x0][0x358] ;  /* 0x00006b00ff0677ac */ /* 0x000e2e0008000a00 */
[----:B------:R-:W-:Y:S05]  /*00c0*/  BRA.U !UP0, `(.L_x_0) ;  /* 0x0000000108307547 */ /* 0x000fea000b800000 */
[----:B------:R-:W-:Y:S02]  /*00d0*/  IMAD.MOV.U32 R2, RZ, RZ, RZ ;  /* 0x000000ffff027224 */ /* 0x000fe400078e00ff */
[----:B------:R-:W-:-:S07]  /*00e0*/  IMAD.MOV.U32 R0, RZ, RZ, R7 ;  /* 0x000000ffff007224 */ /* 0x000fce00078e0007 */
.L_x_1:
[----:B------:R-:W-:Y:S01]  /*00f0*/  LEA.HI R3, R0, R0, RZ, 0x1 ;  /* 0x0000000000037211 */ /* 0x000fe200078f08ff */
[----:B------:R-:W-:Y:S02]  /*0100*/  UISETP.GT.U32.AND UP0, UPT, UR4, 0x3, UPT ;  /* 0x000000030400788c */ /* 0x000fe4000bf04070 */
[----:B------:R-:W-:Y:S01]  /*0110*/  USHF.R.U32.HI UR5, URZ, 0x1, UR4 ;  /* 0x00000001ff057899 */ /* 0x000fe20008011604 */
[----:B------:R-:W-:-:S05]  /*0120*/  LOP3.LUT R5, R3, 0xfffffffe, RZ, 0xc0, !PT ;  /* 0xfffffffe03057812 */ /* 0x000fca00078ec0ff */
[----:B------:R-:W-:Y:S01]  /*0130*/  IMAD.IADD R5, R0, 0x1, -R5 ;  /* 0x0000000100057824 */ /* 0x000fe200078e0a05 */
[----:B------:R-:W-:Y:S01]  /*0140*/  SHF.R.S32.HI R0, RZ, 0x1, R3 ;  /* 0x00000001ff007819 */ /* 0x000fe20000011403 */
[----:B------:R-:W-:Y:S02]  /*0150*/  UMOV UR4, UR5 ;  /* 0x0000000500047c82 */ /* 0x000fe40008000000 */
[----:B------:R-:W-:Y:S01]  /*0160*/  IMAD R2, R5, UR5, R2 ;  /* 0x0000000505027c24 */ /* 0x000fe2000f8e0202 */
[----:B------:R-:W-:Y:S06]  /*0170*/  BRA.U UP0, `(.L_x_1) ;  /* 0xfffffffd00dc7547 */ /* 0x000fec000b83ffff */
[----:B------:R-:W-:-:S07]  /*0180*/  SHF.R.S32.HI R3, RZ, 0x1f, R2 ;  /* 0x0000001fff037819 */ /* 0x000fce0000011402 */
.L_x_0:
[----:B------:R-:W1:Y:S01]  /*0190*/  LDC.64 R4, c[0x0][0x380] ;  /* 0x0000e000ff047b82 */ /* 0x000e620000000a00 */
[----:B------:R-:W2:Y:S01]  /*01a0*/  LDCU.64 UR8, c[0x0][0x388] ;  /* 0x00007100ff0877ac */ /* 0x000ea20008000a00 */
[----:B-1----:R-:W-:-:S06]  /*01b0*/  IMAD.WIDE R4, R7, 0x4, R4 ;  /* 0x0000000407047825 */ /* 0x002fcc00078e0204 */
[----:B0-----:R-:W3:Y:S01]  /*01c0*/  LDG.E R5, desc[UR6][R4.64] ;  /* 0x0000000604057981 */ /* 0x001ee2000c1e1900 */
[----:B--2---:R-:W-:-:S04]  /*01d0*/  LEA R6, P0, R2, UR8, 0x2 ;  /* 0x0000000802067c11 */ /* 0x004fc8000f8010ff */
[----:B------:R-:W-:-:S05]  /*01e0*/  LEA.HI.X R7, R2, UR9, R3, 0x2, P0 ;  /* 0x0000000902077c11 */ /* 0x000fca00080f1403 */
[----:B---3--:R-:W-:Y:S01]  /*01f0*/  STG.E desc[UR6][R6.64], R5 ;  /* 0x0000000506007986 */ /* 0x008fe2000c101906 */
[----:B------:R-:W-:Y:S05]  /*0200*/  EXIT ;  /* 0x000000000000794d */ /* 0x000fea0003800000 */
.L_x_2:
[----:B------:R-:W-:-:S00]  /*0210*/  BRA `(.L_x_2) ;  /* 0xfffffffc00fc7947 */ /* 0x000fc0000383ffff */
[----:B------:R-:W-:-:S00]  /*0220*/  NOP ;  /* 0x0000000000007918 */ /* 0x000fc00000000000 */
        /* <DEDUP_REMOVED lines=13> */
.L_x_3:


//--------------------- .nv.shared.reserved.0     --------------------------
	.section	.nv.shared.reserved.0,"aw",@nobits
	.weak		__nv_reservedSMEM_offset_0_alias
	.size		__nv_reservedSMEM_offset_0_alias, 0, 64
	.other		__nv_reservedSMEM_offset_0_alias,@"STO_CUDA_RESERVED_SHARED STV_DEFAULT"
__nv_reservedSMEM_offset_0_alias:
	.zero		0
	.zero		64


//--------------------- .nv.constant0._Z13shuffleKernelPiS_i --------------------------
	.section	.nv.constant0._Z13shuffleKernelPiS_i,"a",@progbits
	.sectionflags	@""
	.align	4
.nv.constant0._Z13shuffleKernelPiS_i:
	.zero		916


//--------------------- SYMBOLS --------------------------

	.type		.nv.reservedSmem.offset0,@object
	.size		.nv.reservedSmem.offset0,0x4
